	.headerflags	@"EF_CUDA_TEXMODE_UNIFIED EF_CUDA_64BIT_ADDRESS EF_CUDA_ACCELERATORS EF_CUDA_SM90 EF_CUDA_VIRTUAL_SM(EF_CUDA_SM90)"
	.elftype	@"ET_EXEC"


//--------------------- .nv.info                  --------------------------
	.section	.nv.info,"",@"SHT_CUDA_INFO"
	.align	4


	//----- nvinfo : EIATTR_REGCOUNT
	.align		4
        /*0000*/ 	.byte	0x04, 0x2f
        /*0002*/ 	.short	(.L_1 - .L_0)
	.align		4
.L_0:
        /*0004*/ 	.word	index@(triton_poi_fused_constant_pad_nd_relu_13)
        /*0008*/ 	.word	0x0000000a


	//----- nvinfo : EIATTR_MIN_STACK_SIZE
	.align		4
.L_1:
        /*000c*/ 	.byte	0x04, 0x12
        /*000e*/ 	.short	(.L_3 - .L_2)
	.align		4
.L_2:
        /*0010*/ 	.word	index@(triton_poi_fused_constant_pad_nd_relu_13)
        /*0014*/ 	.word	0x00000000


	//----- nvinfo : EIATTR_FRAME_SIZE
	.align		4
.L_3:
        /*0018*/ 	.byte	0x04, 0x11
        /*001a*/ 	.short	(.L_5 - .L_4)
	.align		4
.L_4:
        /*001c*/ 	.word	index@(triton_poi_fused_constant_pad_nd_relu_13)
        /*0020*/ 	.word	0x00000000


	//----- nvinfo : EIATTR_MIN_STACK_SIZE
	.align		4
.L_5:
        /*0024*/ 	.byte	0x04, 0x12
        /*0026*/ 	.short	(.L_7 - .L_6)
	.align		4
.L_6:
        /*0028*/ 	.word	index@(triton_poi_fused_constant_pad_nd_relu_13)
        /*002c*/ 	.word	0x00000000
.L_7:


//--------------------- .nv.info.triton_poi_fused_constant_pad_nd_relu_13 --------------------------
	.section	.nv.info.triton_poi_fused_constant_pad_nd_relu_13,"",@"SHT_CUDA_INFO"
	.sectionflags	@""
	.align	4


	//----- nvinfo : EIATTR_CUDA_API_VERSION
	.align		4
        /*0000*/ 	.byte	0x04, 0x37
        /*0002*/ 	.short	(.L_9 - .L_8)
.L_8:
        /*0004*/ 	.word	0x0000007c


	//----- nvinfo : EIATTR_KPARAM_INFO
	.align		4
.L_9:
        /*0008*/ 	.byte	0x04, 0x17
        /*000a*/ 	.short	(.L_11 - .L_10)
.L_10:
        /*000c*/ 	.word	0x00000000
        /*0010*/ 	.short	0x0002
        /*0012*/ 	.short	0x0010
        /*0014*/ 	.byte	0x00, 0xf0, 0x11, 0x00


	//----- nvinfo : EIATTR_KPARAM_INFO
	.align		4
.L_11:
        /*0018*/ 	.byte	0x04, 0x17
        /*001a*/ 	.short	(.L_13 - .L_12)
.L_12:
        /*001c*/ 	.word	0x00000000
        /*0020*/ 	.short	0x0001
        /*0022*/ 	.short	0x0008
        /*0024*/ 	.byte	0x00, 0xf4, 0x21, 0x00


	//----- nvinfo : EIATTR_KPARAM_INFO
	.align		4
.L_13:
        /*0028*/ 	.byte	0x04, 0x17
        /*002a*/ 	.short	(.L_15 - .L_14)
.L_14:
        /*002c*/ 	.word	0x00000000
        /*0030*/ 	.short	0x0000
        /*0032*/ 	.short	0x0000
        /*0034*/ 	.byte	0x00, 0xf4, 0x21, 0x00


	//----- nvinfo : EIATTR_SPARSE_MMA_MASK
	.align		4
.L_15:
        /*0038*/ 	.byte	0x03, 0x50
        /*003a*/ 	.short	0x0000


	//----- nvinfo : EIATTR_MAXREG_COUNT
	.align		4
        /*003c*/ 	.byte	0x03, 0x1b
        /*003e*/ 	.short	0x00ff


	//----- nvinfo : EIATTR_EXIT_INSTR_OFFSETS
	.align		4
        /*0040*/ 	.byte	0x04, 0x1c
        /*0042*/ 	.short	(.L_17 - .L_16)


	//   ....[0]....
.L_16:
        /*0044*/ 	.word	0x000002a0


	//   ....[1]....
        /*0048*/ 	.word	0x000002c0


	//----- nvinfo : EIATTR_REQNTID
	.align		4
.L_17:
        /*004c*/ 	.byte	0x04, 0x10
        /*004e*/ 	.short	(.L_19 - .L_18)
.L_18:
        /*0050*/ 	.word	0x00000080
        /*0054*/ 	.word	0x00000001
        /*0058*/ 	.word	0x00000001


	//----- nvinfo : EIATTR_CRS_STACK_SIZE
	.align		4
.L_19:
        /*005c*/ 	.byte	0x04, 0x1e
        /*005e*/ 	.short	(.L_21 - .L_20)
.L_20:
        /*0060*/ 	.word	0x00000000


	//----- nvinfo : EIATTR_CBANK_PARAM_SIZE
	.align		4
.L_21:
        /*0064*/ 	.byte	0x03, 0x19
        /*0066*/ 	.short	0x0014


	//----- nvinfo : EIATTR_PARAM_CBANK
	.align		4
        /*0068*/ 	.byte	0x04, 0x0a
        /*006a*/ 	.short	(.L_23 - .L_22)
	.align		4
.L_22:
        /*006c*/ 	.word	index@(.nv.constant0.triton_poi_fused_constant_pad_nd_relu_13)
        /*0070*/ 	.short	0x0210
        /*0072*/ 	.short	0x0014


	//----- nvinfo : EIATTR_SW_WAR
	.align		4
.L_23:
        /*0074*/ 	.byte	0x04, 0x36
        /*0076*/ 	.short	(.L_25 - .L_24)
.L_24:
        /*0078*/ 	.word	0x00000008
.L_25:


//--------------------- .nv.callgraph             --------------------------
	.section	.nv.callgraph,"",@"SHT_CUDA_CALLGRAPH"
	.align	4
	.sectionentsize	8
	.align		4
        /*0000*/ 	.word	0x00000000
	.align		4
        /*0004*/ 	.word	0xffffffff
	.align		4
        /*0008*/ 	.word	0x00000000
	.align		4
        /*000c*/ 	.word	0xfffffffe
	.align		4
        /*0010*/ 	.word	0x00000000
	.align		4
        /*0014*/ 	.word	0xfffffffd
	.align		4
        /*0018*/ 	.word	0x00000000
	.align		4
        /*001c*/ 	.word	0xfffffffc


//--------------------- .text.triton_poi_fused_constant_pad_nd_relu_13 --------------------------
	.section	.text.triton_poi_fused_constant_pad_nd_relu_13,"ax",@progbits
	.align	128
        .global         triton_poi_fused_constant_pad_nd_relu_13
        .type           triton_poi_fused_constant_pad_nd_relu_13,@function
        .size           triton_poi_fused_constant_pad_nd_relu_13,(.L_x_3 - triton_poi_fused_constant_pad_nd_relu_13)
        .other          triton_poi_fused_constant_pad_nd_relu_13,@"STO_CUDA_ENTRY STV_DEFAULT"
triton_poi_fused_constant_pad_nd_relu_13:
.text.triton_poi_fused_constant_pad_nd_relu_13:
[----:B------:R-:W0:Y:S02]  /*0000*/  LDC R1, c[0x0][0x28] ;  /* 0x00000a00ff017b82 */ /* 0x000e240000000800 */
[----:B------:R-:W1:Y:S01]  /*0010*/  S2R R0, SR_TID.X ;  /* 0x0000000000007919 */ /* 0x000e620000002100 */
[----:B------:R-:W-:Y:S01]  /*0020*/  ULDC.64 UR4, c[0x0][0x210] ;  /* 0x0000840000047ab9 */ /* 0x000fe20000000a00 */
[----:B------:R-:W-:Y:S01]  /*0030*/  BSSY B0, `(.L_x_0) ;  /* 0x0000020000007945 */ /* 0x000fe20003800000 */
[----:B------:R-:W2:Y:S01]  /*0040*/  S2R R7, SR_CTAID.X ;  /* 0x0000000000077919 */ /* 0x000ea20000002500 */
[----:B-1----:R-:W-:-:S05]  /*0050*/  LOP3.LUT R0, R0, 0x7f, RZ, 0xc0, !PT ;  /* 0x0000007f00007812 */ /* 0x002fca00078ec0ff */
[----:B--2---:R-:W-:-:S04]  /*0060*/  IMAD R7, R7, 0x80, R0 ;  /* 0x0000008007077824 */ /* 0x004fc800078e0200 */
[----:B------:R-:W-:-:S04]  /*0070*/  IMAD.HI R0, R7, 0x3e0f83e1, RZ ;  /* 0x3e0f83e107007827 */ /* 0x000fc800078e02ff */
[----:B------:R-:W-:Y:S01]  /*0080*/  IMAD.HI R2, R7, 0x3c2e1347, RZ ;  /* 0x3c2e134707027827 */ /* 0x000fe200078e02ff */
[----:B------:R-:W-:-:S04]  /*0090*/  SHF.R.U32.HI R3, RZ, 0x1f, R0 ;  /* 0x0000001fff037819 */ /* 0x000fc80000011600 */
[----:B------:R-:W-:-:S05]  /*00a0*/  LEA.HI.SX32 R0, R0, R3, 0x1d ;  /* 0x0000000300007211 */ /* 0x000fca00078feaff */
[----:B------:R-:W-:-:S05]  /*00b0*/  IMAD.HI R3, R0, 0x3e0f83e1, RZ ;  /* 0x3e0f83e100037827 */ /* 0x000fca00078e02ff */
[----:B------:R-:W-:-:S04]  /*00c0*/  SHF.R.U32.HI R4, RZ, 0x1f, R3 ;  /* 0x0000001fff047819 */ /* 0x000fc80000011603 */
[----:B------:R-:W-:Y:S01]  /*00d0*/  LEA.HI.SX32 R5, R3, R4, 0x1d ;  /* 0x0000000403057211 */ /* 0x000fe200078feaff */
[----:B------:R-:W-:Y:S01]  /*00e0*/  IMAD R4, R0, -0x21, R7 ;  /* 0xffffffdf00047824 */ /* 0x000fe200078e0207 */
[----:B------:R-:W-:-:S03]  /*00f0*/  SHF.R.U32.HI R3, RZ, 0x1f, R2 ;  /* 0x0000001fff037819 */ /* 0x000fc60000011602 */
[----:B------:R-:W-:Y:S01]  /*0100*/  IMAD R5, R5, -0x21, R0 ;  /* 0xffffffdf05057824 */ /* 0x000fe200078e0200 */
[----:B------:R-:W-:Y:S02]  /*0110*/  LEA.HI R0, R2, R3, RZ, 0x18 ;  /* 0x0000000302007211 */ /* 0x000fe400078fc0ff */
[----:B------:R-:W1:Y:S02]  /*0120*/  LDC.64 R2, c[0x0][0x218] ;  /* 0x00008600ff027b82 */ /* 0x000e640000000a00 */
[C---:B------:R-:W-:Y:S01]  /*0130*/  VIMNMX R6, R5.reuse, R4, PT ;  /* 0x0000000405067248 */ /* 0x040fe20003fe0100 */
[----:B------:R-:W-:Y:S02]  /*0140*/  IMAD.SHL.U32 R0, R0, 0x400, RZ ;  /* 0x0000040000007824 */ /* 0x000fe400078e00ff */
[----:B------:R-:W-:Y:S01]  /*0150*/  IMAD.SHL.U32 R5, R5, 0x20, RZ ;  /* 0x0000002005057824 */ /* 0x000fe200078e00ff */
[----:B------:R-:W-:Y:S02]  /*0160*/  ISETP.GT.AND P0, PT, R6, RZ, PT ;  /* 0x000000ff0600720c */ /* 0x000fe40003f04270 */
[----:B------:R-:W-:-:S02]  /*0170*/  SHF.R.S32.HI R6, RZ, 0x1f, R0 ;  /* 0x0000001fff067819 */ /* 0x000fc40000011400 */
[----:B------:R-:W-:Y:S02]  /*0180*/  ISETP.LT.AND P1, PT, R7, 0x4410, P0 ;  /* 0x000044100700780c */ /* 0x000fe40000721270 */
[----:B------:R-:W-:Y:S02]  /*0190*/  IADD3 R0, P2, P3, R5, R4, R0 ;  /* 0x0000000405007210 */ /* 0x000fe40007b5e000 */
[----:B------:R-:W-:Y:S02]  /*01a0*/  SHF.R.S32.HI R4, RZ, 0x1f, R4 ;  /* 0x0000001fff047819 */ /* 0x000fe40000011404 */
[----:B------:R-:W-:-:S04]  /*01b0*/  SHF.R.S32.HI R5, RZ, 0x1f, R5 ;  /* 0x0000001fff057819 */ /* 0x000fc80000011405 */
[----:B------:R-:W-:Y:S02]  /*01c0*/  IADD3.X R5, R5, R4, R6, P2, P3 ;  /* 0x0000000405057210 */ /* 0x000fe400017e6406 */
[----:B------:R-:W-:-:S04]  /*01d0*/  LEA R4, P2, R0, UR4, 0x2 ;  /* 0x0000000400047c11 */ /* 0x000fc8000f8410ff */
[----:B------:R-:W-:Y:S01]  /*01e0*/  LEA.HI.X R5, R0, UR5, R5, 0x2, P2 ;  /* 0x0000000500057c11 */ /* 0x000fe200090f1405 */
[----:B------:R-:W-:Y:S01]  /*01f0*/  ULDC.64 UR4, c[0x0][0x208] ;  /* 0x0000820000047ab9 */ /* 0x000fe20000000a00 */
[----:B------:R-:W-:Y:S01]  /*0200*/  IMAD.MOV.U32 R0, RZ, RZ, RZ ;  /* 0x000000ffff007224 */ /* 0x000fe200078e00ff */
[----:B-1----:R-:W-:Y:S06]  /*0210*/  @!P1 BRA `(.L_x_1) ;  /* 0x0000000000049947 */ /* 0x002fec0003800000 */
[----:B------:R1:W5:Y:S02]  /*0220*/  LDG.E R0, desc[UR4][R4.64+-0x84] ;  /* 0xffff7c0404007981 */ /* 0x000364000c1e1900 */
.L_x_1:
[----:B------:R-:W-:Y:S05]  /*0230*/  BSYNC B0 ;  /* 0x0000000000007941 */ /* 0x000fea0003800000 */
.L_x_0:
[C---:B------:R-:W-:Y:S01]  /*0240*/  ISETP.GE.AND P2, PT, R7.reuse, 0x4410, PT ;  /* 0x000044100700780c */ /* 0x040fe20003f46270 */
[----:B------:R-:W-:Y:S01]  /*0250*/  IMAD.WIDE R2, R7, 0x4, R2 ;  /* 0x0000000407027825 */ /* 0x000fe200078e0202 */
[----:B-----5:R-:W-:-:S04]  /*0260*/  SEL R0, R0, RZ, P1 ;  /* 0x000000ff00007207 */ /* 0x020fc80000800000 */
[----:B------:R-:W-:-:S04]  /*0270*/  FSETP.GEU.AND P1, PT, R0, RZ, PT ;  /* 0x000000ff0000720b */ /* 0x000fc80003f2e000 */
[----:B------:R-:W-:-:S04]  /*0280*/  FSEL R0, R0, RZ, P1 ;  /* 0x000000ff00007208 */ /* 0x000fc80000800000 */
[----:B-1----:R-:W-:Y:S01]  /*0290*/  SEL R5, R0, RZ, P0 ;  /* 0x000000ff00057207 */ /* 0x002fe20000000000 */
[----:B------:R-:W-:Y:S06]  /*02a0*/  @P2 EXIT ;  /* 0x000000000000294d */ /* 0x000fec0003800000 */
[----:B------:R-:W-:Y:S01]  /*02b0*/  STG.E desc[UR4][R2.64], R5 ;  /* 0x0000000502007986 */ /* 0x000fe2000c101904 */
[----:B------:R-:W-:Y:S05]  /*02c0*/  EXIT ;  /* 0x000000000000794d */ /* 0x000fea0003800000 */
.L_x_2:
[----:B------:R-:W-:-:S00]  /*02d0*/  BRA `(.L_x_2) ;  /* 0xfffffffc00fc7947 */ /* 0x000fc0000383ffff */
[----:B------:R-:W-:-:S00]  /*02e0*/  NOP ;  /* 0x0000000000007918 */ /* 0x000fc00000000000 */
        /* <DEDUP_REMOVED lines=9> */
.L_x_3:


//--------------------- .nv.constant0.triton_poi_fused_constant_pad_nd_relu_13 --------------------------
	.section	.nv.constant0.triton_poi_fused_constant_pad_nd_relu_13,"a",@progbits
	.sectionflags	@""
	.align	4
.nv.constant0.triton_poi_fused_constant_pad_nd_relu_13:
	.zero		548
